//
// Generated by NVIDIA NVVM Compiler
//
// Compiler Build ID: CL-36424714
// Cuda compilation tools, release 13.0, V13.0.88
// Based on NVVM 20.0.0
//

.version 9.0
.target sm_100
.address_size 64

	// .globl	_Z14vector_add_gpuPfS_S_

.visible .entry _Z14vector_add_gpuPfS_S_(
	.param .u64 .ptr .align 1 _Z14vector_add_gpuPfS_S__param_0,
	.param .u64 .ptr .align 1 _Z14vector_add_gpuPfS_S__param_1,
	.param .u64 .ptr .align 1 _Z14vector_add_gpuPfS_S__param_2
)
{
	.reg .b32 	%r<5>;
	.reg .b32 	%f<4>;
	.reg .b64 	%rd<11>;

	ld.param.u64 	%rd1, [_Z14vector_add_gpuPfS_S__param_0];
	ld.param.u64 	%rd2, [_Z14vector_add_gpuPfS_S__param_1];
	ld.param.u64 	%rd3, [_Z14vector_add_gpuPfS_S__param_2];
	cvta.to.global.u64 	%rd4, %rd3;
	cvta.to.global.u64 	%rd5, %rd2;
	cvta.to.global.u64 	%rd6, %rd1;
	mov.u32 	%r1, %tid.x;
	mov.u32 	%r2, %ntid.x;
	mov.u32 	%r3, %ctaid.x;
	mad.lo.s32 	%r4, %r2, %r3, %r1;
	mul.wide.s32 	%rd7, %r4, 4;
	add.s64 	%rd8, %rd6, %rd7;
	ld.global.f32 	%f1, [%rd8];
	add.s64 	%rd9, %rd5, %rd7;
	ld.global.f32 	%f2, [%rd9];
	add.f32 	%f3, %f1, %f2;
	add.s64 	%rd10, %rd4, %rd7;
	st.global.f32 	[%rd10], %f3;
	ret;

}


// ===== COMPILED SASS (sm_100) =====

	.target	sm_100

	.elftype	@"ET_EXEC"


//--------------------- .note.nv.tkinfo           --------------------------
	.section	.note.nv.tkinfo,"",@"SHT_NOTE"
	.sectionflags	@"SHF_NOTE_NV_TKINFO"
	.tkinfo
        /*0018*/ 	.word	0x00000002
        /*0030*/ 	.string	""
        /*0030*/ 	.string	"ptxas"
        /*0030*/ 	.string	"Cuda compilation tools, release 13.0, V13.0.88"
        /*0030*/ 	.string	"Build cuda_13.0.r13.0/compiler.36424714_0"
        /*0030*/ 	.string	"-arch sm_100 -m 64 "



//--------------------- .note.nv.cuinfo           --------------------------
	.section	.note.nv.cuinfo,"",@"SHT_NOTE"
	.sectionflags	@"SHF_NOTE_NV_CUINFO"
        /*0018*/ 	.short	0x0002
        /*001a*/ 	.short	0x0064
        /*001c*/ 	.short	0x0082
	.zero		2


//--------------------- .nv.info                  --------------------------
	.section	.nv.info,"",@"SHT_CUDA_INFO"
	.align	4


	//----- nvinfo : EIATTR_REGCOUNT
	.align		4
        /*0000*/ 	.byte	0x04, 0x2f
        /*0002*/ 	.short	(.L_1 - .L_0)
	.align		4
.L_0:
        /*0004*/ 	.word	index@(_Z14vector_add_gpuPfS_S_)
        /*0008*/ 	.word	0x0000000c


	//----- nvinfo : EIATTR_FRAME_SIZE
	.align		4
.L_1:
        /*000c*/ 	.byte	0x04, 0x11
        /*000e*/ 	.short	(.L_3 - .L_2)
	.align		4
.L_2:
        /*0010*/ 	.word	index@(_Z14vector_add_gpuPfS_S_)
        /*0014*/ 	.word	0x00000000


	//----- nvinfo : EIATTR_MIN_STACK_SIZE
	.align		4
.L_3:
        /*0018*/ 	.byte	0x04, 0x12
        /*001a*/ 	.short	(.L_5 - .L_4)
	.align		4
.L_4:
        /*001c*/ 	.word	index@(_Z14vector_add_gpuPfS_S_)
        /*0020*/ 	.word	0x00000000
.L_5:


//--------------------- .nv.compat                --------------------------
	.section	.nv.compat,"",@"SHT_CUDA_COMPAT_INFO"
	.align	4
        /*0000*/ 	.byte	0x02, 0x09, 0x00, 0x00, 0x02, 0x02, 0x01, 0x00, 0x02, 0x05, 0x05, 0x00, 0x03, 0x07, 0x01, 0x01
        /*0010*/ 	.byte	0x02, 0x03, 0x00, 0x00, 0x02, 0x06, 0x01, 0x00, 0x04, 0x0b, 0x08, 0x00, 0x09, 0x00, 0x00, 0x00
        /*0020*/ 	.byte	0x00, 0x00, 0x00, 0x00


//--------------------- .nv.info._Z14vector_add_gpuPfS_S_ --------------------------
	.section	.nv.info._Z14vector_add_gpuPfS_S_,"",@"SHT_CUDA_INFO"
	.sectionflags	@""
	.align	4


	//----- nvinfo : EIATTR_CUDA_API_VERSION
	.align		4
        /*0000*/ 	.byte	0x04, 0x37
        /*0002*/ 	.short	(.L_7 - .L_6)
.L_6:
        /*0004*/ 	.word	0x00000082


	//----- nvinfo : EIATTR_KPARAM_INFO
	.align		4
.L_7:
        /*0008*/ 	.byte	0x04, 0x17
        /*000a*/ 	.short	(.L_9 - .L_8)
.L_8:
        /*000c*/ 	.word	0x00000000
        /*0010*/ 	.short	0x0002
        /*0012*/ 	.short	0x0010
        /*0014*/ 	.byte	0x00, 0xf5, 0x21, 0x00


	//----- nvinfo : EIATTR_KPARAM_INFO
	.align		4
.L_9:
        /*0018*/ 	.byte	0x04, 0x17
        /*001a*/ 	.short	(.L_11 - .L_10)
.L_10:
        /*001c*/ 	.word	0x00000000
        /*0020*/ 	.short	0x0001
        /*0022*/ 	.short	0x0008
        /*0024*/ 	.byte	0x00, 0xf5, 0x21, 0x00


	//----- nvinfo : EIATTR_KPARAM_INFO
	.align		4
.L_11:
        /*0028*/ 	.byte	0x04, 0x17
        /*002a*/ 	.short	(.L_13 - .L_12)
.L_12:
        /*002c*/ 	.word	0x00000000
        /*0030*/ 	.short	0x0000
        /*0032*/ 	.short	0x0000
        /*0034*/ 	.byte	0x00, 0xf5, 0x21, 0x00


	//----- nvinfo : EIATTR_SPARSE_MMA_MASK
	.align		4
.L_13:
        /*0038*/ 	.byte	0x03, 0x50
        /*003a*/ 	.short	0x0000


	//----- nvinfo : EIATTR_MAXREG_COUNT
	.align		4
        /*003c*/ 	.byte	0x03, 0x1b
        /*003e*/ 	.short	0x00ff


	//----- nvinfo : EIATTR_MERCURY_ISA_VERSION
	.align		4
        /*0040*/ 	.byte	0x03, 0x5f
        /*0042*/ 	.short	0x0101


	//----- nvinfo : EIATTR_VRC_CTA_INIT_COUNT
	.align		4
        /*0044*/ 	.byte	0x02, 0x4a
	.zero		1
	.zero		1


	//----- nvinfo : EIATTR_EXIT_INSTR_OFFSETS
	.align		4
        /*0048*/ 	.byte	0x04, 0x1c
        /*004a*/ 	.short	(.L_15 - .L_14)


	//   ....[0]....
.L_14:
        /*004c*/ 	.word	0x00000100


	//----- nvinfo : EIATTR_CBANK_PARAM_SIZE
	.align		4
.L_15:
        /*0050*/ 	.byte	0x03, 0x19
        /*0052*/ 	.short	0x0018


	//----- nvinfo : EIATTR_PARAM_CBANK
	.align		4
        /*0054*/ 	.byte	0x04, 0x0a
        /*0056*/ 	.short	(.L_17 - .L_16)
	.align		4
.L_16:
        /*0058*/ 	.word	index@(.nv.constant0._Z14vector_add_gpuPfS_S_)
        /*005c*/ 	.short	0x0380
        /*005e*/ 	.short	0x0018


	//----- nvinfo : EIATTR_SW_WAR
	.align		4
.L_17:
        /*0060*/ 	.byte	0x04, 0x36
        /*0062*/ 	.short	(.L_19 - .L_18)
.L_18:
        /*0064*/ 	.word	0x00000008
.L_19:


//--------------------- .nv.callgraph             --------------------------
	.section	.nv.callgraph,"",@"SHT_CUDA_CALLGRAPH"
	.align	4
	.sectionentsize	8
	.align		4
        /*0000*/ 	.word	0x00000000
	.align		4
        /*0004*/ 	.word	0xffffffff
	.align		4
        /*0008*/ 	.word	0x00000000
	.align		4
        /*000c*/ 	.word	0xfffffffe
	.align		4
        /*0010*/ 	.word	0x00000000
	.align		4
        /*0014*/ 	.word	0xfffffffd
	.align		4
        /*0018*/ 	.word	0x00000000
	.align		4
        /*001c*/ 	.word	0xfffffffc


//--------------------- .text._Z14vector_add_gpuPfS_S_ --------------------------
	.section	.text._Z14vector_add_gpuPfS_S_,"ax",@progbits
	.align	128
        .global         _Z14vector_add_gpuPfS_S_
        .type           _Z14vector_add_gpuPfS_S_,@function
        .size           _Z14vector_add_gpuPfS_S_,(.L_x_1 - _Z14vector_add_gpuPfS_S_)
        .other          _Z14vector_add_gpuPfS_S_,@"STO_CUDA_ENTRY STV_DEFAULT"
_Z14vector_add_gpuPfS_S_:
.text._Z14vector_add_gpuPfS_S_:
[----:B------:R-:W-:Y:S01]  /*0000*/  LDC R1, c[0x0][0x37c] ;  /* 0x0000df00ff017b82 */ /* 0x000fe20000000800 */
[----:B------:R-:W0:Y:S07]  /*0010*/  S2R R9, SR_TID.X ;  /* 0x0000000000097919 */ /* 0x000e2e0000002100 */
[----:B------:R-:W1:Y:S01]  /*0020*/  LDC.64 R2, c[0x0][0x380] ;  /* 0x0000e000ff027b82 */ /* 0x000e620000000a00 */
[----:B------:R-:W0:Y:S01]  /*0030*/  LDCU UR6, c[0x0][0x360] ;  /* 0x00006c00ff0677ac */ /* 0x000e220008000800 */
[----:B------:R-:W0:Y:S01]  /*0040*/  S2R R0, SR_CTAID.X ;  /* 0x0000000000007919 */ /* 0x000e220000002500 */
[----:B------:R-:W2:Y:S05]  /*0050*/  LDCU.64 UR4, c[0x0][0x358] ;  /* 0x00006b00ff0477ac */ /* 0x000eaa0008000a00 */
[----:B------:R-:W3:Y:S08]  /*0060*/  LDC.64 R4, c[0x0][0x388] ;  /* 0x0000e200ff047b82 */ /* 0x000ef00000000a00 */
[----:B------:R-:W4:Y:S01]  /*0070*/  LDC.64 R6, c[0x0][0x390] ;  /* 0x0000e400ff067b82 */ /* 0x000f220000000a00 */
[----:B0-----:R-:W-:-:S04]  /*0080*/  IMAD R9, R0, UR6, R9 ;  /* 0x0000000600097c24 */ /* 0x001fc8000f8e0209 */
[----:B-1----:R-:W-:-:S04]  /*0090*/  IMAD.WIDE R2, R9, 0x4, R2 ;  /* 0x0000000409027825 */ /* 0x002fc800078e0202 */
[C---:B---3--:R-:W-:Y:S02]  /*00a0*/  IMAD.WIDE R4, R9.reuse, 0x4, R4 ;  /* 0x0000000409047825 */ /* 0x048fe400078e0204 */
[----:B--2---:R-:W2:Y:S04]  /*00b0*/  LDG.E R2, desc[UR4][R2.64] ;  /* 0x0000000402027981 */ /* 0x004ea8000c1e1900 */
[----:B------:R-:W2:Y:S01]  /*00c0*/  LDG.E R5, desc[UR4][R4.64] ;  /* 0x0000000404057981 */ /* 0x000ea2000c1e1900 */
[----:B----4-:R-:W-:-:S04]  /*00d0*/  IMAD.WIDE R6, R9, 0x4, R6 ;  /* 0x0000000409067825 */ /* 0x010fc800078e0206 */
[----:B--2---:R-:W-:-:S05]  /*00e0*/  FADD R9, R2, R5 ;  /* 0x0000000502097221 */ /* 0x004fca0000000000 */
[----:B------:R-:W-:Y:S01]  /*00f0*/  STG.E desc[UR4][R6.64], R9 ;  /* 0x0000000906007986 */ /* 0x000fe2000c101904 */
[----:B------:R-:W-:Y:S05]  /*0100*/  EXIT ;  /* 0x000000000000794d */ /* 0x000fea0003800000 */
.L_x_0:
[----:B------:R-:W-:-:S00]  /*0110*/  BRA `(.L_x_0) ;  /* 0xfffffffc00fc7947 */ /* 0x000fc0000383ffff */
[----:B------:R-:W-:-:S00]  /*0120*/  NOP ;  /* 0x0000000000007918 */ /* 0x000fc00000000000 */
        /* <DEDUP_REMOVED lines=13> */
.L_x_1:


//--------------------- .nv.shared.reserved.0     --------------------------
	.section	.nv.shared.reserved.0,"aw",@nobits
	.weak		__nv_reservedSMEM_offset_0_alias
	.size		__nv_reservedSMEM_offset_0_alias, 0, 64
	.other		__nv_reservedSMEM_offset_0_alias,@"STO_CUDA_RESERVED_SHARED STV_DEFAULT"
__nv_reservedSMEM_offset_0_alias:
	.zero		0
	.zero		64


//--------------------- .nv.constant0._Z14vector_add_gpuPfS_S_ --------------------------
	.section	.nv.constant0._Z14vector_add_gpuPfS_S_,"a",@progbits
	.sectionflags	@""
	.align	4
.nv.constant0._Z14vector_add_gpuPfS_S_:
	.zero		920


//--------------------- SYMBOLS --------------------------

	.type		.nv.reservedSmem.offset0,@object
	.size		.nv.reservedSmem.offset0,0x4
